//
// Generated by NVIDIA NVVM Compiler
//
// Compiler Build ID: CL-36424714
// Cuda compilation tools, release 13.0, V13.0.88
// Based on NVVM 20.0.0
//

.version 9.0
.target sm_100
.address_size 64

	// .globl	_Z11test_cuRandv

.visible .entry _Z11test_cuRandv()
{


	ret;

}


// ===== COMPILED SASS (sm_100) =====

	.target	sm_100

	.elftype	@"ET_EXEC"


//--------------------- .note.nv.tkinfo           --------------------------
	.section	.note.nv.tkinfo,"",@"SHT_NOTE"
	.sectionflags	@"SHF_NOTE_NV_TKINFO"
	.tkinfo
        /*0018*/ 	.word	0x00000002
        /*0030*/ 	.string	""
        /*0030*/ 	.string	"ptxas"
        /*0030*/ 	.string	"Cuda compilation tools, release 13.0, V13.0.88"
        /*0030*/ 	.string	"Build cuda_13.0.r13.0/compiler.36424714_0"
        /*0030*/ 	.string	"-arch sm_100 -m 64 "



//--------------------- .note.nv.cuinfo           --------------------------
	.section	.note.nv.cuinfo,"",@"SHT_NOTE"
	.sectionflags	@"SHF_NOTE_NV_CUINFO"
        /*0018*/ 	.short	0x0002
        /*001a*/ 	.short	0x0064
        /*001c*/ 	.short	0x0082
	.zero		2


//--------------------- .nv.info                  --------------------------
	.section	.nv.info,"",@"SHT_CUDA_INFO"
	.align	4


	//----- nvinfo : EIATTR_REGCOUNT
	.align		4
        /*0000*/ 	.byte	0x04, 0x2f
        /*0002*/ 	.short	(.L_1 - .L_0)
	.align		4
.L_0:
        /*0004*/ 	.word	index@(_Z11test_cuRandv)
        /*0008*/ 	.word	0x00000004


	//----- nvinfo : EIATTR_FRAME_SIZE
	.align		4
.L_1:
        /*000c*/ 	.byte	0x04, 0x11
        /*000e*/ 	.short	(.L_3 - .L_2)
	.align		4
.L_2:
        /*0010*/ 	.word	index@(_Z11test_cuRandv)
        /*0014*/ 	.word	0x00000000


	//----- nvinfo : EIATTR_MIN_STACK_SIZE
	.align		4
.L_3:
        /*0018*/ 	.byte	0x04, 0x12
        /*001a*/ 	.short	(.L_5 - .L_4)
	.align		4
.L_4:
        /*001c*/ 	.word	index@(_Z11test_cuRandv)
        /*0020*/ 	.word	0x00000000
.L_5:


//--------------------- .nv.compat                --------------------------
	.section	.nv.compat,"",@"SHT_CUDA_COMPAT_INFO"
	.align	4
        /*0000*/ 	.byte	0x02, 0x09, 0x00, 0x00, 0x02, 0x02, 0x01, 0x00, 0x02, 0x05, 0x05, 0x00, 0x03, 0x07, 0x01, 0x01
        /*0010*/ 	.byte	0x02, 0x03, 0x00, 0x00, 0x02, 0x06, 0x01, 0x00, 0x04, 0x0b, 0x08, 0x00, 0x09, 0x00, 0x00, 0x00
        /*0020*/ 	.byte	0x00, 0x00, 0x00, 0x00


//--------------------- .nv.info._Z11test_cuRandv --------------------------
	.section	.nv.info._Z11test_cuRandv,"",@"SHT_CUDA_INFO"
	.sectionflags	@""
	.align	4


	//----- nvinfo : EIATTR_CUDA_API_VERSION
	.align		4
        /*0000*/ 	.byte	0x04, 0x37
        /*0002*/ 	.short	(.L_7 - .L_6)
.L_6:
        /*0004*/ 	.word	0x00000082


	//----- nvinfo : EIATTR_SPARSE_MMA_MASK
	.align		4
.L_7:
        /*0008*/ 	.byte	0x03, 0x50
        /*000a*/ 	.short	0x0000


	//----- nvinfo : EIATTR_MAXREG_COUNT
	.align		4
        /*000c*/ 	.byte	0x03, 0x1b
        /*000e*/ 	.short	0x00ff


	//----- nvinfo : EIATTR_MERCURY_ISA_VERSION
	.align		4
        /*0010*/ 	.byte	0x03, 0x5f
        /*0012*/ 	.short	0x0101


	//----- nvinfo : EIATTR_VRC_CTA_INIT_COUNT
	.align		4
        /*0014*/ 	.byte	0x02, 0x4a
	.zero		1
	.zero		1


	//----- nvinfo : EIATTR_EXIT_INSTR_OFFSETS
	.align		4
        /*0018*/ 	.byte	0x04, 0x1c
        /*001a*/ 	.short	(.L_9 - .L_8)


	//   ....[0]....
.L_8:
        /*001c*/ 	.word	0x00000010


	//----- nvinfo : EIATTR_SW_WAR
	.align		4
.L_9:
        /*0020*/ 	.byte	0x04, 0x36
        /*0022*/ 	.short	(.L_11 - .L_10)
.L_10:
        /*0024*/ 	.word	0x00000008
.L_11:


//--------------------- .nv.callgraph             --------------------------
	.section	.nv.callgraph,"",@"SHT_CUDA_CALLGRAPH"
	.align	4
	.sectionentsize	8
	.align		4
        /*0000*/ 	.word	0x00000000
	.align		4
        /*0004*/ 	.word	0xffffffff
	.align		4
        /*0008*/ 	.word	0x00000000
	.align		4
        /*000c*/ 	.word	0xfffffffe
	.align		4
        /*0010*/ 	.word	0x00000000
	.align		4
        /*0014*/ 	.word	0xfffffffd
	.align		4
        /*0018*/ 	.word	0x00000000
	.align		4
        /*001c*/ 	.word	0xfffffffc


//--------------------- .text._Z11test_cuRandv    --------------------------
	.section	.text._Z11test_cuRandv,"ax",@progbits
	.align	128
        .global         _Z11test_cuRandv
        .type           _Z11test_cuRandv,@function
        .size           _Z11test_cuRandv,(.L_x_1 - _Z11test_cuRandv)
        .other          _Z11test_cuRandv,@"STO_CUDA_ENTRY STV_DEFAULT"
_Z11test_cuRandv:
.text._Z11test_cuRandv:
[----:B------:R-:W-:Y:S01]  /*0000*/  LDC R1, c[0x0][0x37c] ;  /* 0x0000df00ff017b82 */ /* 0x000fe20000000800 */
[----:B------:R-:W-:Y:S05]  /*0010*/  EXIT ;  /* 0x000000000000794d */ /* 0x000fea0003800000 */
.L_x_0:
[----:B------:R-:W-:-:S00]  /*0020*/  BRA `(.L_x_0) ;  /* 0xfffffffc00fc7947 */ /* 0x000fc0000383ffff */
[----:B------:R-:W-:-:S00]  /*0030*/  NOP ;  /* 0x0000000000007918 */ /* 0x000fc00000000000 */
        /* <DEDUP_REMOVED lines=12> */
.L_x_1:


//--------------------- .nv.shared.reserved.0     --------------------------
	.section	.nv.shared.reserved.0,"aw",@nobits
	.weak		__nv_reservedSMEM_offset_0_alias
	.size		__nv_reservedSMEM_offset_0_alias, 0, 64
	.other		__nv_reservedSMEM_offset_0_alias,@"STO_CUDA_RESERVED_SHARED STV_DEFAULT"
__nv_reservedSMEM_offset_0_alias:
	.zero		0
	.zero		64


//--------------------- .nv.constant0._Z11test_cuRandv --------------------------
	.section	.nv.constant0._Z11test_cuRandv,"a",@progbits
	.sectionflags	@""
	.align	4
.nv.constant0._Z11test_cuRandv:
	.zero		896


//--------------------- SYMBOLS --------------------------

	.type		.nv.reservedSmem.offset0,@object
	.size		.nv.reservedSmem.offset0,0x4
